	.headerflags	@"EF_CUDA_TEXMODE_UNIFIED EF_CUDA_64BIT_ADDRESS EF_CUDA_ACCELERATORS EF_CUDA_SM90 EF_CUDA_VIRTUAL_SM(EF_CUDA_SM90)"
	.elftype	@"ET_EXEC"


//--------------------- .nv.info                  --------------------------
	.section	.nv.info,"",@"SHT_CUDA_INFO"
	.align	4


	//----- nvinfo : EIATTR_REGCOUNT
	.align		4
        /*0000*/ 	.byte	0x04, 0x2f
        /*0002*/ 	.short	(.L_1 - .L_0)
	.align		4
.L_0:
        /*0004*/ 	.word	index@(triton_poi_fused__to_copy_8)
        /*0008*/ 	.word	0x0000000a


	//----- nvinfo : EIATTR_MIN_STACK_SIZE
	.align		4
.L_1:
        /*000c*/ 	.byte	0x04, 0x12
        /*000e*/ 	.short	(.L_3 - .L_2)
	.align		4
.L_2:
        /*0010*/ 	.word	index@(triton_poi_fused__to_copy_8)
        /*0014*/ 	.word	0x00000000


	//----- nvinfo : EIATTR_FRAME_SIZE
	.align		4
.L_3:
        /*0018*/ 	.byte	0x04, 0x11
        /*001a*/ 	.short	(.L_5 - .L_4)
	.align		4
.L_4:
        /*001c*/ 	.word	index@(triton_poi_fused__to_copy_8)
        /*0020*/ 	.word	0x00000000


	//----- nvinfo : EIATTR_MIN_STACK_SIZE
	.align		4
.L_5:
        /*0024*/ 	.byte	0x04, 0x12
        /*0026*/ 	.short	(.L_7 - .L_6)
	.align		4
.L_6:
        /*0028*/ 	.word	index@(triton_poi_fused__to_copy_8)
        /*002c*/ 	.word	0x00000000
.L_7:


//--------------------- .nv.info.triton_poi_fused__to_copy_8 --------------------------
	.section	.nv.info.triton_poi_fused__to_copy_8,"",@"SHT_CUDA_INFO"
	.sectionflags	@""
	.align	4


	//----- nvinfo : EIATTR_CUDA_API_VERSION
	.align		4
        /*0000*/ 	.byte	0x04, 0x37
        /*0002*/ 	.short	(.L_9 - .L_8)
.L_8:
        /*0004*/ 	.word	0x0000007c


	//----- nvinfo : EIATTR_KPARAM_INFO
	.align		4
.L_9:
        /*0008*/ 	.byte	0x04, 0x17
        /*000a*/ 	.short	(.L_11 - .L_10)
.L_10:
        /*000c*/ 	.word	0x00000000
        /*0010*/ 	.short	0x0001
        /*0012*/ 	.short	0x0008
        /*0014*/ 	.byte	0x00, 0xf0, 0x11, 0x00


	//----- nvinfo : EIATTR_KPARAM_INFO
	.align		4
.L_11:
        /*0018*/ 	.byte	0x04, 0x17
        /*001a*/ 	.short	(.L_13 - .L_12)
.L_12:
        /*001c*/ 	.word	0x00000000
        /*0020*/ 	.short	0x0000
        /*0022*/ 	.short	0x0000
        /*0024*/ 	.byte	0x00, 0xf4, 0x21, 0x00


	//----- nvinfo : EIATTR_SPARSE_MMA_MASK
	.align		4
.L_13:
        /*0028*/ 	.byte	0x03, 0x50
        /*002a*/ 	.short	0x0000


	//----- nvinfo : EIATTR_MAXREG_COUNT
	.align		4
        /*002c*/ 	.byte	0x03, 0x1b
        /*002e*/ 	.short	0x00ff


	//----- nvinfo : EIATTR_EXIT_INSTR_OFFSETS
	.align		4
        /*0030*/ 	.byte	0x04, 0x1c
        /*0032*/ 	.short	(.L_15 - .L_14)


	//   ....[0]....
.L_14:
        /*0034*/ 	.word	0x00000100


	//   ....[1]....
        /*0038*/ 	.word	0x00000130


	//----- nvinfo : EIATTR_REQNTID
	.align		4
.L_15:
        /*003c*/ 	.byte	0x04, 0x10
        /*003e*/ 	.short	(.L_17 - .L_16)
.L_16:
        /*0040*/ 	.word	0x00000020
        /*0044*/ 	.word	0x00000001
        /*0048*/ 	.word	0x00000001


	//----- nvinfo : EIATTR_CBANK_PARAM_SIZE
	.align		4
.L_17:
        /*004c*/ 	.byte	0x03, 0x19
        /*004e*/ 	.short	0x000c


	//----- nvinfo : EIATTR_PARAM_CBANK
	.align		4
        /*0050*/ 	.byte	0x04, 0x0a
        /*0052*/ 	.short	(.L_19 - .L_18)
	.align		4
.L_18:
        /*0054*/ 	.word	index@(.nv.constant0.triton_poi_fused__to_copy_8)
        /*0058*/ 	.short	0x0210
        /*005a*/ 	.short	0x000c


	//----- nvinfo : EIATTR_SW_WAR
	.align		4
.L_19:
        /*005c*/ 	.byte	0x04, 0x36
        /*005e*/ 	.short	(.L_21 - .L_20)
.L_20:
        /*0060*/ 	.word	0x00000008
.L_21:


//--------------------- .nv.callgraph             --------------------------
	.section	.nv.callgraph,"",@"SHT_CUDA_CALLGRAPH"
	.align	4
	.sectionentsize	8
	.align		4
        /*0000*/ 	.word	0x00000000
	.align		4
        /*0004*/ 	.word	0xffffffff
	.align		4
        /*0008*/ 	.word	0x00000000
	.align		4
        /*000c*/ 	.word	0xfffffffe
	.align		4
        /*0010*/ 	.word	0x00000000
	.align		4
        /*0014*/ 	.word	0xfffffffd
	.align		4
        /*0018*/ 	.word	0x00000000
	.align		4
        /*001c*/ 	.word	0xfffffffc


//--------------------- .text.triton_poi_fused__to_copy_8 --------------------------
	.section	.text.triton_poi_fused__to_copy_8,"ax",@progbits
	.align	128
        .global         triton_poi_fused__to_copy_8
        .type           triton_poi_fused__to_copy_8,@function
        .size           triton_poi_fused__to_copy_8,(.L_x_1 - triton_poi_fused__to_copy_8)
        .other          triton_poi_fused__to_copy_8,@"STO_CUDA_ENTRY STV_DEFAULT"
triton_poi_fused__to_copy_8:
.text.triton_poi_fused__to_copy_8:
[----:B------:R-:W0:Y:S02]  /*0000*/  LDC R1, c[0x0][0x28] ;  /* 0x00000a00ff017b82 */ /* 0x000e240000000800 */
[----:B------:R-:W1:Y:S01]  /*0010*/  S2R R6, SR_TID.X ;  /* 0x0000000000067919 */ /* 0x000e620000002100 */
[----:B------:R-:W-:Y:S01]  /*0020*/  IMAD.MOV.U32 R7, RZ, RZ, 0x3ec00000 ;  /* 0x3ec00000ff077424 */ /* 0x000fe200078e00ff */
[----:B------:R-:W2:Y:S01]  /*0030*/  LDC.64 R2, c[0x0][0x210] ;  /* 0x00008400ff027b82 */ /* 0x000ea20000000a00 */
[----:B------:R-:W3:Y:S01]  /*0040*/  S2R R5, SR_CTAID.X ;  /* 0x0000000000057919 */ /* 0x000ee20000002500 */
[C---:B-1----:R-:W-:Y:S02]  /*0050*/  LOP3.LUT R0, R6.reuse, 0x7, RZ, 0xc0, !PT ;  /* 0x0000000706007812 */ /* 0x042fe400078ec0ff */
[----:B------:R-:W-:-:S03]  /*0060*/  LOP3.LUT P0, RZ, R6, 0x18, RZ, 0xc0, !PT ;  /* 0x0000001806ff7812 */ /* 0x000fc6000780c0ff */
[----:B---3--:R-:W-:-:S04]  /*0070*/  IMAD R5, R5, 0x8, R0 ;  /* 0x0000000805057824 */ /* 0x008fc800078e0200 */
[C---:B--2---:R-:W-:Y:S01]  /*0080*/  IMAD.WIDE R2, R5.reuse, 0x8, R2 ;  /* 0x0000000805027825 */ /* 0x044fe200078e0202 */
[----:B------:R-:W-:Y:S02]  /*0090*/  I2FP.F32.S32 R0, R5 ;  /* 0x0000000500007245 */ /* 0x000fe40000201400 */
[----:B------:R-:W-:-:S03]  /*00a0*/  ISETP.LT.AND P0, PT, R5, 0x8, !P0 ;  /* 0x000000080500780c */ /* 0x000fc60004701270 */
[----:B------:R-:W-:-:S04]  /*00b0*/  FADD R0, R0, 0.5 ;  /* 0x3f00000000007421 */ /* 0x000fc80000000000 */
[----:B------:R-:W-:-:S05]  /*00c0*/  FFMA R0, R0, R7, -0.5 ;  /* 0xbf00000000007423 */ /* 0x000fca0000000007 */
[----:B------:R-:W-:-:S04]  /*00d0*/  FMNMX R0, RZ, R0, !PT ;  /* 0x00000000ff007209 */ /* 0x000fc80007800000 */
[----:B------:R-:W1:Y:S02]  /*00e0*/  F2I.TRUNC.NTZ R4, R0 ;  /* 0x0000000000047305 */ /* 0x000e64000020f100 */
[----:B-1----:R-:W-:Y:S01]  /*00f0*/  SHF.R.S32.HI R5, RZ, 0x1f, R4 ;  /* 0x0000001fff057819 */ /* 0x002fe20000011404 */
[----:B------:R-:W-:Y:S06]  /*0100*/  @!P0 EXIT ;  /* 0x000000000000894d */ /* 0x000fec0003800000 */
[----:B------:R-:W-:Y:S02]  /*0110*/  ULDC.64 UR4, c[0x0][0x208] ;  /* 0x0000820000047ab9 */ /* 0x000fe40000000a00 */
[----:B------:R-:W-:Y:S01]  /*0120*/  STG.E.64 desc[UR4][R2.64], R4 ;  /* 0x0000000402007986 */ /* 0x000fe2000c101b04 */
[----:B------:R-:W-:Y:S05]  /*0130*/  EXIT ;  /* 0x000000000000794d */ /* 0x000fea0003800000 */
.L_x_0:
[----:B------:R-:W-:-:S00]  /*0140*/  BRA `(.L_x_0) ;  /* 0xfffffffc00fc7947 */ /* 0x000fc0000383ffff */
[----:B------:R-:W-:-:S00]  /*0150*/  NOP ;  /* 0x0000000000007918 */ /* 0x000fc00000000000 */
        /* <DEDUP_REMOVED lines=10> */
.L_x_1:


//--------------------- .nv.constant0.triton_poi_fused__to_copy_8 --------------------------
	.section	.nv.constant0.triton_poi_fused__to_copy_8,"a",@progbits
	.sectionflags	@""
	.align	4
.nv.constant0.triton_poi_fused__to_copy_8:
	.zero		540
